//
// Generated by NVIDIA NVVM Compiler
//
// Compiler Build ID: CL-36424714
// Cuda compilation tools, release 13.0, V13.0.88
// Based on NVVM 20.0.0
//

.version 9.0
.target sm_100
.address_size 64

	// .globl	_Z10add_arraysPfS_S_i

.visible .entry _Z10add_arraysPfS_S_i(
	.param .u64 .ptr .align 1 _Z10add_arraysPfS_S_i_param_0,
	.param .u64 .ptr .align 1 _Z10add_arraysPfS_S_i_param_1,
	.param .u64 .ptr .align 1 _Z10add_arraysPfS_S_i_param_2,
	.param .u32 _Z10add_arraysPfS_S_i_param_3
)
{
	.reg .pred 	%p<2>;
	.reg .b32 	%r<6>;
	.reg .b32 	%f<4>;
	.reg .b64 	%rd<11>;

	ld.param.u64 	%rd1, [_Z10add_arraysPfS_S_i_param_0];
	ld.param.u64 	%rd2, [_Z10add_arraysPfS_S_i_param_1];
	ld.param.u64 	%rd3, [_Z10add_arraysPfS_S_i_param_2];
	ld.param.u32 	%r2, [_Z10add_arraysPfS_S_i_param_3];
	mov.u32 	%r3, %tid.x;
	mov.u32 	%r4, %ntid.x;
	mov.u32 	%r5, %ctaid.x;
	mad.lo.s32 	%r1, %r4, %r5, %r3;
	setp.ge.s32 	%p1, %r1, %r2;
	@%p1 bra 	$L__BB0_2;
	cvta.to.global.u64 	%rd4, %rd1;
	cvta.to.global.u64 	%rd5, %rd2;
	cvta.to.global.u64 	%rd6, %rd3;
	mul.wide.s32 	%rd7, %r1, 4;
	add.s64 	%rd8, %rd4, %rd7;
	ld.global.f32 	%f1, [%rd8];
	add.s64 	%rd9, %rd5, %rd7;
	ld.global.f32 	%f2, [%rd9];
	add.f32 	%f3, %f1, %f2;
	add.s64 	%rd10, %rd6, %rd7;
	st.global.f32 	[%rd10], %f3;
$L__BB0_2:
	ret;

}


// ===== COMPILED SASS (sm_100) =====

	.target	sm_100

	.elftype	@"ET_EXEC"


//--------------------- .note.nv.tkinfo           --------------------------
	.section	.note.nv.tkinfo,"",@"SHT_NOTE"
	.sectionflags	@"SHF_NOTE_NV_TKINFO"
	.tkinfo
        /*0018*/ 	.word	0x00000002
        /*0030*/ 	.string	""
        /*0030*/ 	.string	"ptxas"
        /*0030*/ 	.string	"Cuda compilation tools, release 13.0, V13.0.88"
        /*0030*/ 	.string	"Build cuda_13.0.r13.0/compiler.36424714_0"
        /*0030*/ 	.string	"-arch sm_100 -m 64 "



//--------------------- .note.nv.cuinfo           --------------------------
	.section	.note.nv.cuinfo,"",@"SHT_NOTE"
	.sectionflags	@"SHF_NOTE_NV_CUINFO"
        /*0018*/ 	.short	0x0002
        /*001a*/ 	.short	0x0064
        /*001c*/ 	.short	0x0082
	.zero		2


//--------------------- .nv.info                  --------------------------
	.section	.nv.info,"",@"SHT_CUDA_INFO"
	.align	4


	//----- nvinfo : EIATTR_REGCOUNT
	.align		4
        /*0000*/ 	.byte	0x04, 0x2f
        /*0002*/ 	.short	(.L_1 - .L_0)
	.align		4
.L_0:
        /*0004*/ 	.word	index@(_Z10add_arraysPfS_S_i)
        /*0008*/ 	.word	0x0000000c


	//----- nvinfo : EIATTR_FRAME_SIZE
	.align		4
.L_1:
        /*000c*/ 	.byte	0x04, 0x11
        /*000e*/ 	.short	(.L_3 - .L_2)
	.align		4
.L_2:
        /*0010*/ 	.word	index@(_Z10add_arraysPfS_S_i)
        /*0014*/ 	.word	0x00000000


	//----- nvinfo : EIATTR_MIN_STACK_SIZE
	.align		4
.L_3:
        /*0018*/ 	.byte	0x04, 0x12
        /*001a*/ 	.short	(.L_5 - .L_4)
	.align		4
.L_4:
        /*001c*/ 	.word	index@(_Z10add_arraysPfS_S_i)
        /*0020*/ 	.word	0x00000000
.L_5:


//--------------------- .nv.compat                --------------------------
	.section	.nv.compat,"",@"SHT_CUDA_COMPAT_INFO"
	.align	4
        /*0000*/ 	.byte	0x02, 0x09, 0x00, 0x00, 0x02, 0x02, 0x01, 0x00, 0x02, 0x05, 0x05, 0x00, 0x03, 0x07, 0x01, 0x01
        /*0010*/ 	.byte	0x02, 0x03, 0x00, 0x00, 0x02, 0x06, 0x01, 0x00, 0x04, 0x0b, 0x08, 0x00, 0x09, 0x00, 0x00, 0x00
        /*0020*/ 	.byte	0x00, 0x00, 0x00, 0x00


//--------------------- .nv.info._Z10add_arraysPfS_S_i --------------------------
	.section	.nv.info._Z10add_arraysPfS_S_i,"",@"SHT_CUDA_INFO"
	.sectionflags	@""
	.align	4


	//----- nvinfo : EIATTR_CUDA_API_VERSION
	.align		4
        /*0000*/ 	.byte	0x04, 0x37
        /*0002*/ 	.short	(.L_7 - .L_6)
.L_6:
        /*0004*/ 	.word	0x00000082


	//----- nvinfo : EIATTR_KPARAM_INFO
	.align		4
.L_7:
        /*0008*/ 	.byte	0x04, 0x17
        /*000a*/ 	.short	(.L_9 - .L_8)
.L_8:
        /*000c*/ 	.word	0x00000000
        /*0010*/ 	.short	0x0003
        /*0012*/ 	.short	0x0018
        /*0014*/ 	.byte	0x00, 0xf0, 0x11, 0x00


	//----- nvinfo : EIATTR_KPARAM_INFO
	.align		4
.L_9:
        /*0018*/ 	.byte	0x04, 0x17
        /*001a*/ 	.short	(.L_11 - .L_10)
.L_10:
        /*001c*/ 	.word	0x00000000
        /*0020*/ 	.short	0x0002
        /*0022*/ 	.short	0x0010
        /*0024*/ 	.byte	0x00, 0xf5, 0x21, 0x00


	//----- nvinfo : EIATTR_KPARAM_INFO
	.align		4
.L_11:
        /*0028*/ 	.byte	0x04, 0x17
        /*002a*/ 	.short	(.L_13 - .L_12)
.L_12:
        /*002c*/ 	.word	0x00000000
        /*0030*/ 	.short	0x0001
        /*0032*/ 	.short	0x0008
        /*0034*/ 	.byte	0x00, 0xf5, 0x21, 0x00


	//----- nvinfo : EIATTR_KPARAM_INFO
	.align		4
.L_13:
        /*0038*/ 	.byte	0x04, 0x17
        /*003a*/ 	.short	(.L_15 - .L_14)
.L_14:
        /*003c*/ 	.word	0x00000000
        /*0040*/ 	.short	0x0000
        /*0042*/ 	.short	0x0000
        /*0044*/ 	.byte	0x00, 0xf5, 0x21, 0x00


	//----- nvinfo : EIATTR_SPARSE_MMA_MASK
	.align		4
.L_15:
        /*0048*/ 	.byte	0x03, 0x50
        /*004a*/ 	.short	0x0000


	//----- nvinfo : EIATTR_MAXREG_COUNT
	.align		4
        /*004c*/ 	.byte	0x03, 0x1b
        /*004e*/ 	.short	0x00ff


	//----- nvinfo : EIATTR_MERCURY_ISA_VERSION
	.align		4
        /*0050*/ 	.byte	0x03, 0x5f
        /*0052*/ 	.short	0x0101


	//----- nvinfo : EIATTR_VRC_CTA_INIT_COUNT
	.align		4
        /*0054*/ 	.byte	0x02, 0x4a
	.zero		1
	.zero		1


	//----- nvinfo : EIATTR_EXIT_INSTR_OFFSETS
	.align		4
        /*0058*/ 	.byte	0x04, 0x1c
        /*005a*/ 	.short	(.L_17 - .L_16)


	//   ....[0]....
.L_16:
        /*005c*/ 	.word	0x00000070


	//   ....[1]....
        /*0060*/ 	.word	0x00000130


	//----- nvinfo : EIATTR_CBANK_PARAM_SIZE
	.align		4
.L_17:
        /*0064*/ 	.byte	0x03, 0x19
        /*0066*/ 	.short	0x001c


	//----- nvinfo : EIATTR_PARAM_CBANK
	.align		4
        /*0068*/ 	.byte	0x04, 0x0a
        /*006a*/ 	.short	(.L_19 - .L_18)
	.align		4
.L_18:
        /*006c*/ 	.word	index@(.nv.constant0._Z10add_arraysPfS_S_i)
        /*0070*/ 	.short	0x0380
        /*0072*/ 	.short	0x001c


	//----- nvinfo : EIATTR_SW_WAR
	.align		4
.L_19:
        /*0074*/ 	.byte	0x04, 0x36
        /*0076*/ 	.short	(.L_21 - .L_20)
.L_20:
        /*0078*/ 	.word	0x00000008
.L_21:


//--------------------- .nv.callgraph             --------------------------
	.section	.nv.callgraph,"",@"SHT_CUDA_CALLGRAPH"
	.align	4
	.sectionentsize	8
	.align		4
        /*0000*/ 	.word	0x00000000
	.align		4
        /*0004*/ 	.word	0xffffffff
	.align		4
        /*0008*/ 	.word	0x00000000
	.align		4
        /*000c*/ 	.word	0xfffffffe
	.align		4
        /*0010*/ 	.word	0x00000000
	.align		4
        /*0014*/ 	.word	0xfffffffd
	.align		4
        /*0018*/ 	.word	0x00000000
	.align		4
        /*001c*/ 	.word	0xfffffffc


//--------------------- .text._Z10add_arraysPfS_S_i --------------------------
	.section	.text._Z10add_arraysPfS_S_i,"ax",@progbits
	.align	128
        .global         _Z10add_arraysPfS_S_i
        .type           _Z10add_arraysPfS_S_i,@function
        .size           _Z10add_arraysPfS_S_i,(.L_x_1 - _Z10add_arraysPfS_S_i)
        .other          _Z10add_arraysPfS_S_i,@"STO_CUDA_ENTRY STV_DEFAULT"
_Z10add_arraysPfS_S_i:
.text._Z10add_arraysPfS_S_i:
[----:B------:R-:W-:Y:S01]  /*0000*/  LDC R1, c[0x0][0x37c] ;  /* 0x0000df00ff017b82 */ /* 0x000fe20000000800 */
[----:B------:R-:W0:Y:S01]  /*0010*/  S2R R9, SR_TID.X ;  /* 0x0000000000097919 */ /* 0x000e220000002100 */
[----:B------:R-:W0:Y:S01]  /*0020*/  LDCU UR4, c[0x0][0x360] ;  /* 0x00006c00ff0477ac */ /* 0x000e220008000800 */
[----:B------:R-:W0:Y:S01]  /*0030*/  S2R R0, SR_CTAID.X ;  /* 0x0000000000007919 */ /* 0x000e220000002500 */
[----:B------:R-:W1:Y:S01]  /*0040*/  LDCU UR5, c[0x0][0x398] ;  /* 0x00007300ff0577ac */ /* 0x000e620008000800 */
[----:B0-----:R-:W-:-:S05]  /*0050*/  IMAD R9, R0, UR4, R9 ;  /* 0x0000000400097c24 */ /* 0x001fca000f8e0209 */
[----:B-1----:R-:W-:-:S13]  /*0060*/  ISETP.GE.AND P0, PT, R9, UR5, PT ;  /* 0x0000000509007c0c */ /* 0x002fda000bf06270 */
[----:B------:R-:W-:Y:S05]  /*0070*/  @P0 EXIT ;  /* 0x000000000000094d */ /* 0x000fea0003800000 */
[----:B------:R-:W0:Y:S01]  /*0080*/  LDC.64 R2, c[0x0][0x380] ;  /* 0x0000e000ff027b82 */ /* 0x000e220000000a00 */
[----:B------:R-:W1:Y:S07]  /*0090*/  LDCU.64 UR4, c[0x0][0x358] ;  /* 0x00006b00ff0477ac */ /* 0x000e6e0008000a00 */
[----:B------:R-:W2:Y:S08]  /*00a0*/  LDC.64 R4, c[0x0][0x388] ;  /* 0x0000e200ff047b82 */ /* 0x000eb00000000a00 */
[----:B------:R-:W3:Y:S01]  /*00b0*/  LDC.64 R6, c[0x0][0x390] ;  /* 0x0000e400ff067b82 */ /* 0x000ee20000000a00 */
[----:B0-----:R-:W-:-:S06]  /*00c0*/  IMAD.WIDE R2, R9, 0x4, R2 ;  /* 0x0000000409027825 */ /* 0x001fcc00078e0202 */
[----:B-1----:R-:W4:Y:S01]  /*00d0*/  LDG.E R2, desc[UR4][R2.64] ;  /* 0x0000000402027981 */ /* 0x002f22000c1e1900 */
[----:B--2---:R-:W-:-:S06]  /*00e0*/  IMAD.WIDE R4, R9, 0x4, R4 ;  /* 0x0000000409047825 */ /* 0x004fcc00078e0204 */
[----:B------:R-:W4:Y:S01]  /*00f0*/  LDG.E R5, desc[UR4][R4.64] ;  /* 0x0000000404057981 */ /* 0x000f22000c1e1900 */
[----:B---3--:R-:W-:-:S04]  /*0100*/  IMAD.WIDE R6, R9, 0x4, R6 ;  /* 0x0000000409067825 */ /* 0x008fc800078e0206 */
[----:B----4-:R-:W-:-:S05]  /*0110*/  FADD R9, R2, R5 ;  /* 0x0000000502097221 */ /* 0x010fca0000000000 */
[----:B------:R-:W-:Y:S01]  /*0120*/  STG.E desc[UR4][R6.64], R9 ;  /* 0x0000000906007986 */ /* 0x000fe2000c101904 */
[----:B------:R-:W-:Y:S05]  /*0130*/  EXIT ;  /* 0x000000000000794d */ /* 0x000fea0003800000 */
.L_x_0:
[----:B------:R-:W-:-:S00]  /*0140*/  BRA `(.L_x_0) ;  /* 0xfffffffc00fc7947 */ /* 0x000fc0000383ffff */
[----:B------:R-:W-:-:S00]  /*0150*/  NOP ;  /* 0x0000000000007918 */ /* 0x000fc00000000000 */
        /* <DEDUP_REMOVED lines=10> */
.L_x_1:


//--------------------- .nv.shared.reserved.0     --------------------------
	.section	.nv.shared.reserved.0,"aw",@nobits
	.weak		__nv_reservedSMEM_offset_0_alias
	.size		__nv_reservedSMEM_offset_0_alias, 0, 64
	.other		__nv_reservedSMEM_offset_0_alias,@"STO_CUDA_RESERVED_SHARED STV_DEFAULT"
__nv_reservedSMEM_offset_0_alias:
	.zero		0
	.zero		64


//--------------------- .nv.constant0._Z10add_arraysPfS_S_i --------------------------
	.section	.nv.constant0._Z10add_arraysPfS_S_i,"a",@progbits
	.sectionflags	@""
	.align	4
.nv.constant0._Z10add_arraysPfS_S_i:
	.zero		924


//--------------------- SYMBOLS --------------------------

	.type		.nv.reservedSmem.offset0,@object
	.size		.nv.reservedSmem.offset0,0x4
